//
// Generated by NVIDIA NVVM Compiler
//
// Compiler Build ID: CL-36424714
// Cuda compilation tools, release 13.0, V13.0.88
// Based on NVVM 20.0.0
//

.version 9.0
.target sm_100
.address_size 64

	// .globl	_Z9grayScalePK6uchar4Phii

.visible .entry _Z9grayScalePK6uchar4Phii(
	.param .u64 .ptr .align 1 _Z9grayScalePK6uchar4Phii_param_0,
	.param .u64 .ptr .align 1 _Z9grayScalePK6uchar4Phii_param_1,
	.param .u32 _Z9grayScalePK6uchar4Phii_param_2,
	.param .u32 _Z9grayScalePK6uchar4Phii_param_3
)
{
	.reg .pred 	%p<4>;
	.reg .b16 	%rs<7>;
	.reg .b32 	%r<17>;
	.reg .b32 	%f<7>;
	.reg .b64 	%rd<9>;

	ld.param.u64 	%rd1, [_Z9grayScalePK6uchar4Phii_param_0];
	ld.param.u64 	%rd2, [_Z9grayScalePK6uchar4Phii_param_1];
	ld.param.u32 	%r4, [_Z9grayScalePK6uchar4Phii_param_2];
	ld.param.u32 	%r3, [_Z9grayScalePK6uchar4Phii_param_3];
	mov.u32 	%r6, %ntid.x;
	mov.u32 	%r7, %tid.x;
	mad.lo.s32 	%r1, %r6, %r6, %r7;
	mov.u32 	%r8, %ntid.y;
	mov.u32 	%r9, %tid.y;
	mad.lo.s32 	%r10, %r8, %r8, %r9;
	setp.ge.s32 	%p1, %r1, %r3;
	setp.ge.s32 	%p2, %r10, %r4;
	or.pred  	%p3, %p1, %p2;
	@%p3 bra 	$L__BB0_2;
	cvta.to.global.u64 	%rd3, %rd1;
	cvta.to.global.u64 	%rd4, %rd2;
	mad.lo.s32 	%r11, %r3, %r10, %r1;
	cvt.u64.u32 	%rd5, %r11;
	mul.wide.u32 	%rd6, %r11, 4;
	add.s64 	%rd7, %rd3, %rd6;
	.pragma "used_bytes_mask 7";
	ld.global.u32 	%r12, [%rd7];
	bfe.u32 	%r13, %r12, 0, 8;
	cvt.u16.u32 	%rs1, %r13;
	and.b16  	%rs2, %rs1, 255;
	bfe.u32 	%r14, %r12, 8, 8;
	cvt.u16.u32 	%rs3, %r14;
	and.b16  	%rs4, %rs3, 255;
	bfe.u32 	%r15, %r12, 16, 8;
	cvt.u16.u32 	%rs5, %r15;
	and.b16  	%rs6, %rs5, 255;
	cvt.rn.f32.u16 	%f1, %rs2;
	cvt.rn.f32.u16 	%f2, %rs4;
	mul.f32 	%f3, %f2, 0f3F1645A2;
	fma.rn.f32 	%f4, %f1, 0f3E991687, %f3;
	cvt.rn.f32.u16 	%f5, %rs6;
	fma.rn.f32 	%f6, %f5, 0f3DE978D5, %f4;
	cvt.rzi.u32.f32 	%r16, %f6;
	add.s64 	%rd8, %rd4, %rd5;
	st.global.u8 	[%rd8], %r16;
$L__BB0_2:
	ret;

}


// ===== COMPILED SASS (sm_100) =====

	.target	sm_100

	.elftype	@"ET_EXEC"


//--------------------- .note.nv.tkinfo           --------------------------
	.section	.note.nv.tkinfo,"",@"SHT_NOTE"
	.sectionflags	@"SHF_NOTE_NV_TKINFO"
	.tkinfo
        /*0018*/ 	.word	0x00000002
        /*0030*/ 	.string	""
        /*0030*/ 	.string	"ptxas"
        /*0030*/ 	.string	"Cuda compilation tools, release 13.0, V13.0.88"
        /*0030*/ 	.string	"Build cuda_13.0.r13.0/compiler.36424714_0"
        /*0030*/ 	.string	"-arch sm_100 -m 64 "



//--------------------- .note.nv.cuinfo           --------------------------
	.section	.note.nv.cuinfo,"",@"SHT_NOTE"
	.sectionflags	@"SHF_NOTE_NV_CUINFO"
        /*0018*/ 	.short	0x0002
        /*001a*/ 	.short	0x0064
        /*001c*/ 	.short	0x0082
	.zero		2


//--------------------- .nv.info                  --------------------------
	.section	.nv.info,"",@"SHT_CUDA_INFO"
	.align	4


	//----- nvinfo : EIATTR_REGCOUNT
	.align		4
        /*0000*/ 	.byte	0x04, 0x2f
        /*0002*/ 	.short	(.L_1 - .L_0)
	.align		4
.L_0:
        /*0004*/ 	.word	index@(_Z9grayScalePK6uchar4Phii)
        /*0008*/ 	.word	0x0000000c


	//----- nvinfo : EIATTR_FRAME_SIZE
	.align		4
.L_1:
        /*000c*/ 	.byte	0x04, 0x11
        /*000e*/ 	.short	(.L_3 - .L_2)
	.align		4
.L_2:
        /*0010*/ 	.word	index@(_Z9grayScalePK6uchar4Phii)
        /*0014*/ 	.word	0x00000000


	//----- nvinfo : EIATTR_MIN_STACK_SIZE
	.align		4
.L_3:
        /*0018*/ 	.byte	0x04, 0x12
        /*001a*/ 	.short	(.L_5 - .L_4)
	.align		4
.L_4:
        /*001c*/ 	.word	index@(_Z9grayScalePK6uchar4Phii)
        /*0020*/ 	.word	0x00000000
.L_5:


//--------------------- .nv.compat                --------------------------
	.section	.nv.compat,"",@"SHT_CUDA_COMPAT_INFO"
	.align	4
        /*0000*/ 	.byte	0x02, 0x09, 0x00, 0x00, 0x02, 0x02, 0x01, 0x00, 0x02, 0x05, 0x05, 0x00, 0x03, 0x07, 0x01, 0x01
        /*0010*/ 	.byte	0x02, 0x03, 0x00, 0x00, 0x02, 0x06, 0x01, 0x00, 0x04, 0x0b, 0x08, 0x00, 0x09, 0x00, 0x00, 0x00
        /*0020*/ 	.byte	0x00, 0x00, 0x00, 0x00


//--------------------- .nv.info._Z9grayScalePK6uchar4Phii --------------------------
	.section	.nv.info._Z9grayScalePK6uchar4Phii,"",@"SHT_CUDA_INFO"
	.sectionflags	@""
	.align	4


	//----- nvinfo : EIATTR_CUDA_API_VERSION
	.align		4
        /*0000*/ 	.byte	0x04, 0x37
        /*0002*/ 	.short	(.L_7 - .L_6)
.L_6:
        /*0004*/ 	.word	0x00000082


	//----- nvinfo : EIATTR_KPARAM_INFO
	.align		4
.L_7:
        /*0008*/ 	.byte	0x04, 0x17
        /*000a*/ 	.short	(.L_9 - .L_8)
.L_8:
        /*000c*/ 	.word	0x00000000
        /*0010*/ 	.short	0x0003
        /*0012*/ 	.short	0x0014
        /*0014*/ 	.byte	0x00, 0xf0, 0x11, 0x00


	//----- nvinfo : EIATTR_KPARAM_INFO
	.align		4
.L_9:
        /*0018*/ 	.byte	0x04, 0x17
        /*001a*/ 	.short	(.L_11 - .L_10)
.L_10:
        /*001c*/ 	.word	0x00000000
        /*0020*/ 	.short	0x0002
        /*0022*/ 	.short	0x0010
        /*0024*/ 	.byte	0x00, 0xf0, 0x11, 0x00


	//----- nvinfo : EIATTR_KPARAM_INFO
	.align		4
.L_11:
        /*0028*/ 	.byte	0x04, 0x17
        /*002a*/ 	.short	(.L_13 - .L_12)
.L_12:
        /*002c*/ 	.word	0x00000000
        /*0030*/ 	.short	0x0001
        /*0032*/ 	.short	0x0008
        /*0034*/ 	.byte	0x00, 0xf5, 0x21, 0x00


	//----- nvinfo : EIATTR_KPARAM_INFO
	.align		4
.L_13:
        /*0038*/ 	.byte	0x04, 0x17
        /*003a*/ 	.short	(.L_15 - .L_14)
.L_14:
        /*003c*/ 	.word	0x00000000
        /*0040*/ 	.short	0x0000
        /*0042*/ 	.short	0x0000
        /*0044*/ 	.byte	0x00, 0xf5, 0x21, 0x00


	//----- nvinfo : EIATTR_SPARSE_MMA_MASK
	.align		4
.L_15:
        /*0048*/ 	.byte	0x03, 0x50
        /*004a*/ 	.short	0x0000


	//----- nvinfo : EIATTR_MAXREG_COUNT
	.align		4
        /*004c*/ 	.byte	0x03, 0x1b
        /*004e*/ 	.short	0x00ff


	//----- nvinfo : EIATTR_MERCURY_ISA_VERSION
	.align		4
        /*0050*/ 	.byte	0x03, 0x5f
        /*0052*/ 	.short	0x0101


	//----- nvinfo : EIATTR_UNUSED_LOAD_BYTE_OFFSET
	.align		4
        /*0054*/ 	.byte	0x04, 0x44
        /*0056*/ 	.short	(.L_17 - .L_16)


	//   ....[0]....
.L_16:
        /*0058*/ 	.word	0x00000100
        /*005c*/ 	.word	0x00000007


	//----- nvinfo : EIATTR_VRC_CTA_INIT_COUNT
	.align		4
.L_17:
        /*0060*/ 	.byte	0x02, 0x4a
	.zero		1
	.zero		1


	//----- nvinfo : EIATTR_EXIT_INSTR_OFFSETS
	.align		4
        /*0064*/ 	.byte	0x04, 0x1c
        /*0066*/ 	.short	(.L_19 - .L_18)


	//   ....[0]....
.L_18:
        /*0068*/ 	.word	0x000000a0


	//   ....[1]....
        /*006c*/ 	.word	0x000001e0


	//----- nvinfo : EIATTR_CBANK_PARAM_SIZE
	.align		4
.L_19:
        /*0070*/ 	.byte	0x03, 0x19
        /*0072*/ 	.short	0x0018


	//----- nvinfo : EIATTR_PARAM_CBANK
	.align		4
        /*0074*/ 	.byte	0x04, 0x0a
        /*0076*/ 	.short	(.L_21 - .L_20)
	.align		4
.L_20:
        /*0078*/ 	.word	index@(.nv.constant0._Z9grayScalePK6uchar4Phii)
        /*007c*/ 	.short	0x0380
        /*007e*/ 	.short	0x0018


	//----- nvinfo : EIATTR_SW_WAR
	.align		4
.L_21:
        /*0080*/ 	.byte	0x04, 0x36
        /*0082*/ 	.short	(.L_23 - .L_22)
.L_22:
        /*0084*/ 	.word	0x00000008
.L_23:


//--------------------- .nv.callgraph             --------------------------
	.section	.nv.callgraph,"",@"SHT_CUDA_CALLGRAPH"
	.align	4
	.sectionentsize	8
	.align		4
        /*0000*/ 	.word	0x00000000
	.align		4
        /*0004*/ 	.word	0xffffffff
	.align		4
        /*0008*/ 	.word	0x00000000
	.align		4
        /*000c*/ 	.word	0xfffffffe
	.align		4
        /*0010*/ 	.word	0x00000000
	.align		4
        /*0014*/ 	.word	0xfffffffd
	.align		4
        /*0018*/ 	.word	0x00000000
	.align		4
        /*001c*/ 	.word	0xfffffffc


//--------------------- .text._Z9grayScalePK6uchar4Phii --------------------------
	.section	.text._Z9grayScalePK6uchar4Phii,"ax",@progbits
	.align	128
        .global         _Z9grayScalePK6uchar4Phii
        .type           _Z9grayScalePK6uchar4Phii,@function
        .size           _Z9grayScalePK6uchar4Phii,(.L_x_1 - _Z9grayScalePK6uchar4Phii)
        .other          _Z9grayScalePK6uchar4Phii,@"STO_CUDA_ENTRY STV_DEFAULT"
_Z9grayScalePK6uchar4Phii:
.text._Z9grayScalePK6uchar4Phii:
[----:B------:R-:W-:Y:S01]  /*0000*/  LDC R1, c[0x0][0x37c] ;  /* 0x0000df00ff017b82 */ /* 0x000fe20000000800 */
[----:B------:R-:W0:Y:S07]  /*0010*/  S2R R2, SR_TID.Y ;  /* 0x0000000000027919 */ /* 0x000e2e0000002200 */
[----:B------:R-:W1:Y:S01]  /*0020*/  LDC R0, c[0x0][0x360] ;  /* 0x0000d800ff007b82 */ /* 0x000e620000000800 */
[----:B------:R-:W2:Y:S01]  /*0030*/  LDCU.64 UR6, c[0x0][0x390] ;  /* 0x00007200ff0677ac */ /* 0x000ea20008000a00 */
[----:B------:R-:W1:Y:S06]  /*0040*/  S2R R3, SR_TID.X ;  /* 0x0000000000037919 */ /* 0x000e6c0000002100 */
[----:B------:R-:W0:Y:S02]  /*0050*/  LDC R5, c[0x0][0x364] ;  /* 0x0000d900ff057b82 */ /* 0x000e240000000800 */
[----:B0-----:R-:W-:-:S02]  /*0060*/  IMAD R5, R5, R5, R2 ;  /* 0x0000000505057224 */ /* 0x001fc400078e0202 */
[----:B-1----:R-:W-:-:S03]  /*0070*/  IMAD R0, R0, R0, R3 ;  /* 0x0000000000007224 */ /* 0x002fc600078e0203 */
[----:B--2---:R-:W-:-:S04]  /*0080*/  ISETP.GE.AND P0, PT, R5, UR6, PT ;  /* 0x0000000605007c0c */ /* 0x004fc8000bf06270 */
[----:B------:R-:W-:-:S13]  /*0090*/  ISETP.GE.OR P0, PT, R0, UR7, P0 ;  /* 0x0000000700007c0c */ /* 0x000fda0008706670 */
[----:B------:R-:W-:Y:S05]  /*00a0*/  @P0 EXIT ;  /* 0x000000000000094d */ /* 0x000fea0003800000 */
[----:B------:R-:W0:Y:S01]  /*00b0*/  LDC.64 R2, c[0x0][0x380] ;  /* 0x0000e000ff027b82 */ /* 0x000e220000000a00 */
[----:B------:R-:W1:Y:S01]  /*00c0*/  LDCU.64 UR4, c[0x0][0x358] ;  /* 0x00006b00ff0477ac */ /* 0x000e620008000a00 */
[----:B------:R-:W-:Y:S01]  /*00d0*/  IMAD R5, R5, UR7, R0 ;  /* 0x0000000705057c24 */ /* 0x000fe2000f8e0200 */
[----:B------:R-:W2:Y:S03]  /*00e0*/  LDCU.64 UR8, c[0x0][0x388] ;  /* 0x00007100ff0877ac */ /* 0x000ea60008000a00 */
[----:B0-----:R-:W-:-:S06]  /*00f0*/  IMAD.WIDE.U32 R2, R5, 0x4, R2 ;  /* 0x0000000405027825 */ /* 0x001fcc00078e0002 */
[----:B-1----:R-:W3:Y:S02]  /*0100*/  LDG.E R2, desc[UR4][R2.64] ;  /* 0x0000000402027981 */ /* 0x002ee4000c1e1900 */
[C---:B---3--:R-:W-:Y:S02]  /*0110*/  PRMT R4, R2.reuse, 0x7771, RZ ;  /* 0x0000777102047816 */ /* 0x048fe400000000ff */
[C---:B------:R-:W-:Y:S02]  /*0120*/  PRMT R0, R2.reuse, 0x7770, RZ ;  /* 0x0000777002007816 */ /* 0x040fe400000000ff */
[----:B------:R-:W-:Y:S02]  /*0130*/  I2FP.F32.U32 R6, R4 ;  /* 0x0000000400067245 */ /* 0x000fe40000201000 */
[----:B------:R-:W-:Y:S02]  /*0140*/  PRMT R4, R2, 0x7772, RZ ;  /* 0x0000777202047816 */ /* 0x000fe400000000ff */
[----:B------:R-:W-:Y:S01]  /*0150*/  I2FP.F32.U32 R0, R0 ;  /* 0x0000000000007245 */ /* 0x000fe20000201000 */
[----:B------:R-:W-:Y:S01]  /*0160*/  FMUL R7, R6, 0.58700001239776611328 ;  /* 0x3f1645a206077820 */ /* 0x000fe20000400000 */
[----:B------:R-:W-:-:S02]  /*0170*/  I2FP.F32.U32 R9, R4 ;  /* 0x0000000400097245 */ /* 0x000fc40000201000 */
[----:B--2---:R-:W-:Y:S01]  /*0180*/  IADD3 R2, P0, PT, R5, UR8, RZ ;  /* 0x0000000805027c10 */ /* 0x004fe2000ff1e0ff */
[----:B------:R-:W-:-:S04]  /*0190*/  FFMA R0, R0, 0.29899999499320983887, R7 ;  /* 0x3e99168700007823 */ /* 0x000fc80000000007 */
[----:B------:R-:W-:Y:S01]  /*01a0*/  FFMA R0, R9, 0.11400000005960464478, R0 ;  /* 0x3de978d509007823 */ /* 0x000fe20000000000 */
[----:B------:R-:W-:-:S03]  /*01b0*/  IMAD.X R3, RZ, RZ, UR9, P0 ;  /* 0x00000009ff037e24 */ /* 0x000fc600080e06ff */
[----:B------:R-:W0:Y:S02]  /*01c0*/  F2I.U32.TRUNC.NTZ R7, R0 ;  /* 0x0000000000077305 */ /* 0x000e24000020f000 */
[----:B0-----:R-:W-:Y:S01]  /*01d0*/  STG.E.U8 desc[UR4][R2.64], R7 ;  /* 0x0000000702007986 */ /* 0x001fe2000c101104 */
[----:B------:R-:W-:Y:S05]  /*01e0*/  EXIT ;  /* 0x000000000000794d */ /* 0x000fea0003800000 */
.L_x_0:
[----:B------:R-:W-:-:S00]  /*01f0*/  BRA `(.L_x_0) ;  /* 0xfffffffc00fc7947 */ /* 0x000fc0000383ffff */
[----:B------:R-:W-:-:S00]  /*0200*/  NOP ;  /* 0x0000000000007918 */ /* 0x000fc00000000000 */
[----:B------:R-:W-:-:S00]  /*0210*/  NOP ;  /* 0x0000000000007918 */ /* 0x000fc00000000000 */
[----:B------:R-:W-:-:S00]  /*0220*/  NOP ;  /* 0x0000000000007918 */ /* 0x000fc00000000000 */
[----:B------:R-:W-:-:S00]  /*0230*/  NOP ;  /* 0x0000000000007918 */ /* 0x000fc00000000000 */
[----:B------:R-:W-:-:S00]  /*0240*/  NOP ;  /* 0x0000000000007918 */ /* 0x000fc00000000000 */
[----:B------:R-:W-:-:S00]  /*0250*/  NOP ;  /* 0x0000000000007918 */ /* 0x000fc00000000000 */
[----:B------:R-:W-:-:S00]  /*0260*/  NOP ;  /* 0x0000000000007918 */ /* 0x000fc00000000000 */
[----:B------:R-:W-:-:S00]  /*0270*/  NOP ;  /* 0x0000000000007918 */ /* 0x000fc00000000000 */
.L_x_1:


//--------------------- .nv.shared.reserved.0     --------------------------
	.section	.nv.shared.reserved.0,"aw",@nobits
	.weak		__nv_reservedSMEM_offset_0_alias
	.size		__nv_reservedSMEM_offset_0_alias, 0, 64
	.other		__nv_reservedSMEM_offset_0_alias,@"STO_CUDA_RESERVED_SHARED STV_DEFAULT"
__nv_reservedSMEM_offset_0_alias:
	.zero		0
	.zero		64


//--------------------- .nv.constant0._Z9grayScalePK6uchar4Phii --------------------------
	.section	.nv.constant0._Z9grayScalePK6uchar4Phii,"a",@progbits
	.sectionflags	@""
	.align	4
.nv.constant0._Z9grayScalePK6uchar4Phii:
	.zero		920


//--------------------- SYMBOLS --------------------------

	.type		.nv.reservedSmem.offset0,@object
	.size		.nv.reservedSmem.offset0,0x4
